	.headerflags	@"EF_CUDA_TEXMODE_UNIFIED EF_CUDA_64BIT_ADDRESS EF_CUDA_ACCELERATORS EF_CUDA_SM90 EF_CUDA_VIRTUAL_SM(EF_CUDA_SM90)"
	.elftype	@"ET_EXEC"


//--------------------- .nv.info                  --------------------------
	.section	.nv.info,"",@"SHT_CUDA_INFO"
	.align	4


	//----- nvinfo : EIATTR_REGCOUNT
	.align		4
        /*0000*/ 	.byte	0x04, 0x2f
        /*0002*/ 	.short	(.L_3 - .L_2)
	.align		4
.L_2:
        /*0004*/ 	.word	index@(triton_poi_fused__native_batch_norm_legit_no_training_add_silu_14)
        /*0008*/ 	.word	0x0000001e


	//----- nvinfo : EIATTR_MIN_STACK_SIZE
	.align		4
.L_3:
        /*000c*/ 	.byte	0x04, 0x12
        /*000e*/ 	.short	(.L_5 - .L_4)
	.align		4
.L_4:
        /*0010*/ 	.word	index@(triton_poi_fused__native_batch_norm_legit_no_training_add_silu_14)
        /*0014*/ 	.word	0x00000000


	//----- nvinfo : EIATTR_FRAME_SIZE
	.align		4
.L_5:
        /*0018*/ 	.byte	0x04, 0x11
        /*001a*/ 	.short	(.L_7 - .L_6)
	.align		4
.L_6:
        /*001c*/ 	.word	index@(triton_poi_fused__native_batch_norm_legit_no_training_add_silu_14)
        /*0020*/ 	.word	0x00000000


	//----- nvinfo : EIATTR_MIN_STACK_SIZE
	.align		4
.L_7:
        /*0024*/ 	.byte	0x04, 0x12
        /*0026*/ 	.short	(.L_9 - .L_8)
	.align		4
.L_8:
        /*0028*/ 	.word	index@(triton_poi_fused__native_batch_norm_legit_no_training_add_silu_14)
        /*002c*/ 	.word	0x00000000
.L_9:


//--------------------- .nv.info.triton_poi_fused__native_batch_norm_legit_no_training_add_silu_14 --------------------------
	.section	.nv.info.triton_poi_fused__native_batch_norm_legit_no_training_add_silu_14,"",@"SHT_CUDA_INFO"
	.sectionflags	@""
	.align	4


	//----- nvinfo : EIATTR_CUDA_API_VERSION
	.align		4
        /*0000*/ 	.byte	0x04, 0x37
        /*0002*/ 	.short	(.L_11 - .L_10)
.L_10:
        /*0004*/ 	.word	0x0000007c


	//----- nvinfo : EIATTR_KPARAM_INFO
	.align		4
.L_11:
        /*0008*/ 	.byte	0x04, 0x17
        /*000a*/ 	.short	(.L_13 - .L_12)
.L_12:
        /*000c*/ 	.word	0x00000000
        /*0010*/ 	.short	0x0007
        /*0012*/ 	.short	0x0038
        /*0014*/ 	.byte	0x00, 0xf0, 0x11, 0x00


	//----- nvinfo : EIATTR_KPARAM_INFO
	.align		4
.L_13:
        /*0018*/ 	.byte	0x04, 0x17
        /*001a*/ 	.short	(.L_15 - .L_14)
.L_14:
        /*001c*/ 	.word	0x00000000
        /*0020*/ 	.short	0x0006
        /*0022*/ 	.short	0x0030
        /*0024*/ 	.byte	0x00, 0xf4, 0x21, 0x00


	//----- nvinfo : EIATTR_KPARAM_INFO
	.align		4
.L_15:
        /*0028*/ 	.byte	0x04, 0x17
        /*002a*/ 	.short	(.L_17 - .L_16)
.L_16:
        /*002c*/ 	.word	0x00000000
        /*0030*/ 	.short	0x0005
        /*0032*/ 	.short	0x0028
        /*0034*/ 	.byte	0x00, 0xf4, 0x21, 0x00


	//----- nvinfo : EIATTR_KPARAM_INFO
	.align		4
.L_17:
        /*0038*/ 	.byte	0x04, 0x17
        /*003a*/ 	.short	(.L_19 - .L_18)
.L_18:
        /*003c*/ 	.word	0x00000000
        /*0040*/ 	.short	0x0004
        /*0042*/ 	.short	0x0020
        /*0044*/ 	.byte	0x00, 0xf4, 0x21, 0x00


	//----- nvinfo : EIATTR_KPARAM_INFO
	.align		4
.L_19:
        /*0048*/ 	.byte	0x04, 0x17
        /*004a*/ 	.short	(.L_21 - .L_20)
.L_20:
        /*004c*/ 	.word	0x00000000
        /*0050*/ 	.short	0x0003
        /*0052*/ 	.short	0x0018
        /*0054*/ 	.byte	0x00, 0xf4, 0x21, 0x00


	//----- nvinfo : EIATTR_KPARAM_INFO
	.align		4
.L_21:
        /*0058*/ 	.byte	0x04, 0x17
        /*005a*/ 	.short	(.L_23 - .L_22)
.L_22:
        /*005c*/ 	.word	0x00000000
        /*0060*/ 	.short	0x0002
        /*0062*/ 	.short	0x0010
        /*0064*/ 	.byte	0x00, 0xf4, 0x21, 0x00


	//----- nvinfo : EIATTR_KPARAM_INFO
	.align		4
.L_23:
        /*0068*/ 	.byte	0x04, 0x17
        /*006a*/ 	.short	(.L_25 - .L_24)
.L_24:
        /*006c*/ 	.word	0x00000000
        /*0070*/ 	.short	0x0001
        /*0072*/ 	.short	0x0008
        /*0074*/ 	.byte	0x00, 0xf4, 0x21, 0x00


	//----- nvinfo : EIATTR_KPARAM_INFO
	.align		4
.L_25:
        /*0078*/ 	.byte	0x04, 0x17
        /*007a*/ 	.short	(.L_27 - .L_26)
.L_26:
        /*007c*/ 	.word	0x00000000
        /*0080*/ 	.short	0x0000
        /*0082*/ 	.short	0x0000
        /*0084*/ 	.byte	0x00, 0xf4, 0x21, 0x00


	//----- nvinfo : EIATTR_SPARSE_MMA_MASK
	.align		4
.L_27:
        /*0088*/ 	.byte	0x03, 0x50
        /*008a*/ 	.short	0x0000


	//----- nvinfo : EIATTR_MAXREG_COUNT
	.align		4
        /*008c*/ 	.byte	0x03, 0x1b
        /*008e*/ 	.short	0x00ff


	//----- nvinfo : EIATTR_EXIT_INSTR_OFFSETS
	.align		4
        /*0090*/ 	.byte	0x04, 0x1c
        /*0092*/ 	.short	(.L_29 - .L_28)


	//   ....[0]....
.L_28:
        /*0094*/ 	.word	0x000008a0


	//----- nvinfo : EIATTR_REQNTID
	.align		4
.L_29:
        /*0098*/ 	.byte	0x04, 0x10
        /*009a*/ 	.short	(.L_31 - .L_30)
.L_30:
        /*009c*/ 	.word	0x00000080
        /*00a0*/ 	.word	0x00000001
        /*00a4*/ 	.word	0x00000001


	//----- nvinfo : EIATTR_CBANK_PARAM_SIZE
	.align		4
.L_31:
        /*00a8*/ 	.byte	0x03, 0x19
        /*00aa*/ 	.short	0x003c


	//----- nvinfo : EIATTR_PARAM_CBANK
	.align		4
        /*00ac*/ 	.byte	0x04, 0x0a
        /*00ae*/ 	.short	(.L_33 - .L_32)
	.align		4
.L_32:
        /*00b0*/ 	.word	index@(.nv.constant0.triton_poi_fused__native_batch_norm_legit_no_training_add_silu_14)
        /*00b4*/ 	.short	0x0210
        /*00b6*/ 	.short	0x003c


	//----- nvinfo : EIATTR_SW_WAR
	.align		4
.L_33:
        /*00b8*/ 	.byte	0x04, 0x36
        /*00ba*/ 	.short	(.L_35 - .L_34)
.L_34:
        /*00bc*/ 	.word	0x00000008
.L_35:


//--------------------- .nv.callgraph             --------------------------
	.section	.nv.callgraph,"",@"SHT_CUDA_CALLGRAPH"
	.align	4
	.sectionentsize	8
	.align		4
        /*0000*/ 	.word	0x00000000
	.align		4
        /*0004*/ 	.word	0xffffffff
	.align		4
        /*0008*/ 	.word	0x00000000
	.align		4
        /*000c*/ 	.word	0xfffffffe
	.align		4
        /*0010*/ 	.word	0x00000000
	.align		4
        /*0014*/ 	.word	0xfffffffd
	.align		4
        /*0018*/ 	.word	0x00000000
	.align		4
        /*001c*/ 	.word	0xfffffffc


//--------------------- .nv.constant4             --------------------------
	.section	.nv.constant4,"a",@progbits
	.align	8
	.align		8
.nv.constant4:
        /*0000*/ 	.dword	_$_str
	.align		8
        /*0008*/ 	.dword	_$_str_$_2


//--------------------- .text.triton_poi_fused__native_batch_norm_legit_no_training_add_silu_14 --------------------------
	.section	.text.triton_poi_fused__native_batch_norm_legit_no_training_add_silu_14,"ax",@progbits
	.align	128
        .global         triton_poi_fused__native_batch_norm_legit_no_training_add_silu_14
        .type           triton_poi_fused__native_batch_norm_legit_no_training_add_silu_14,@function
        .size           triton_poi_fused__native_batch_norm_legit_no_training_add_silu_14,(.L_x_1 - triton_poi_fused__native_batch_norm_legit_no_training_add_silu_14)
        .other          triton_poi_fused__native_batch_norm_legit_no_training_add_silu_14,@"STO_CUDA_ENTRY STV_DEFAULT"
triton_poi_fused__native_batch_norm_legit_no_training_add_silu_14:
.text.triton_poi_fused__native_batch_norm_legit_no_training_add_silu_14:
[----:B------:R-:W-:Y:S01]  /*0000*/  LDC R1, c[0x0][0x28] ;  /* 0x00000a00ff017b82 */ /* 0x000fe20000000800 */
[----:B------:R-:W1:Y:S07]  /*0010*/  S2R R0, SR_TID.X ;  /* 0x0000000000007919 */ /* 0x000e6e0000002100 */
[----:B------:R-:W2:Y:S01]  /*0020*/  LDC.64 R4, c[0x0][0x228] ;  /* 0x00008a00ff047b82 */ /* 0x000ea20000000a00 */
[----:B------:R-:W-:Y:S01]  /*0030*/  ULDC.64 UR4, c[0x0][0x208] ;  /* 0x0000820000047ab9 */ /* 0x000fe20000000a00 */
[----:B------:R-:W3:Y:S06]  /*0040*/  S2R R7, SR_CTAID.X ;  /* 0x0000000000077919 */ /* 0x000eec0000002500 */
[----:B------:R-:W4:Y:S08]  /*0050*/  LDC.64 R8, c[0x0][0x218] ;  /* 0x00008600ff087b82 */ /* 0x000f300000000a00 */
[----:B------:R-:W5:Y:S08]  /*0060*/  LDC.64 R12, c[0x0][0x220] ;  /* 0x00008800ff0c7b82 */ /* 0x000f700000000a00 */
[----:B------:R-:W5:Y:S01]  /*0070*/  LDC.64 R16, c[0x0][0x230] ;  /* 0x00008c00ff107b82 */ /* 0x000f620000000a00 */
[----:B-1----:R-:W-:-:S07]  /*0080*/  SHF.L.U32 R0, R0, 0x2, RZ ;  /* 0x0000000200007819 */ /* 0x002fce00000006ff */
[----:B------:R-:W1:Y:S01]  /*0090*/  LDC.64 R20, c[0x0][0x238] ;  /* 0x00008e00ff147b82 */ /* 0x000e620000000a00 */
[----:B---3--:R-:W-:Y:S02]  /*00a0*/  SHF.R.S32.HI R3, RZ, 0x16, R7 ;  /* 0x00000016ff037819 */ /* 0x008fe40000011407 */
[----:B------:R-:W-:Y:S02]  /*00b0*/  LOP3.LUT R0, R0, 0x1fc, RZ, 0xc0, !PT ;  /* 0x000001fc00007812 */ /* 0x000fe400078ec0ff */
[----:B------:R-:W-:-:S03]  /*00c0*/  SGXT R3, R3, 0x1 ;  /* 0x000000010303781a */ /* 0x000fc60000000200 */
[----:B------:R-:W3:Y:S01]  /*00d0*/  LDC.64 R24, c[0x0][0x240] ;  /* 0x00009000ff187b82 */ /* 0x000ee20000000a00 */
[----:B------:R-:W-:-:S04]  /*00e0*/  LEA R0, R7, R0, 0x9 ;  /* 0x0000000007007211 */ /* 0x000fc800078e48ff */
[----:B------:R-:W-:-:S04]  /*00f0*/  LEA.HI R3, R3, R0, RZ, 0x6 ;  /* 0x0000000003037211 */ /* 0x000fc800078f30ff */
[----:B------:R-:W-:-:S04]  /*0100*/  LOP3.LUT R3, R3, 0xffffffc0, RZ, 0xc0, !PT ;  /* 0xffffffc003037812 */ /* 0x000fc800078ec0ff */
[----:B------:R-:W-:-:S05]  /*0110*/  IADD3 R2, R0, -R3, RZ ;  /* 0x8000000300027210 */ /* 0x000fca0007ffe0ff */
[----:B--2---:R-:W-:-:S06]  /*0120*/  IMAD.WIDE R4, R2, 0x4, R4 ;  /* 0x0000000402047825 */ /* 0x004fcc00078e0204 */
[----:B------:R-:W2:Y:S01]  /*0130*/  LDG.E.EL.128 R4, desc[UR4][R4.64] ;  /* 0x0000000404047981 */ /* 0x000ea2000c2e1d00 */
[----:B----4-:R-:W-:-:S04]  /*0140*/  IMAD.WIDE R8, R0, 0x4, R8 ;  /* 0x0000000400087825 */ /* 0x010fc800078e0208 */
[C---:B-----5:R-:W-:Y:S02]  /*0150*/  IMAD.WIDE R12, R2.reuse, 0x4, R12 ;  /* 0x00000004020c7825 */ /* 0x060fe400078e020c */
[----:B------:R-:W4:Y:S04]  /*0160*/  LDG.E.128 R8, desc[UR4][R8.64] ;  /* 0x0000000408087981 */ /* 0x000f28000c1e1d00 */
[----:B------:R-:W4:Y:S01]  /*0170*/  LDG.E.EL.128 R12, desc[UR4][R12.64] ;  /* 0x000000040c0c7981 */ /* 0x000f22000c2e1d00 */
[----:B0-----:R-:W-:-:S04]  /*0180*/  IMAD.WIDE R16, R2, 0x4, R16 ;  /* 0x0000000402107825 */ /* 0x001fc800078e0210 */
[----:B-1----:R-:W-:Y:S02]  /*0190*/  IMAD.WIDE R20, R2, 0x4, R20 ;  /* 0x0000000402147825 */ /* 0x002fe400078e0214 */
[----:B------:R-:W5:Y:S04]  /*01a0*/  LDG.E.EL.128 R16, desc[UR4][R16.64] ;  /* 0x0000000410107981 */ /* 0x000f68000c2e1d00 */
[----:B------:R-:W5:Y:S01]  /*01b0*/  LDG.E.EL.128 R20, desc[UR4][R20.64] ;  /* 0x0000000414147981 */ /* 0x000f62000c2e1d00 */
[----:B---3--:R-:W-:-:S06]  /*01c0*/  IMAD.WIDE R24, R0, 0x4, R24 ;  /* 0x0000000400187825 */ /* 0x008fcc00078e0218 */
[----:B------:R-:W3:Y:S01]  /*01d0*/  LDG.E.128 R24, desc[UR4][R24.64] ;  /* 0x0000000418187981 */ /* 0x000ee2000c1e1d00 */
[----:B--2---:R-:W-:Y:S01]  /*01e0*/  FADD R2, R4, 0.0010000000474974513054 ;  /* 0x3a83126f04027421 */ /* 0x004fe20000000000 */
[----:B------:R-:W-:Y:S01]  /*01f0*/  FADD R3, R5, 0.0010000000474974513054 ;  /* 0x3a83126f05037421 */ /* 0x000fe20000000000 */
[----:B------:R-:W-:Y:S01]  /*0200*/  FADD R6, R6, 0.0010000000474974513054 ;  /* 0x3a83126f06067421 */ /* 0x000fe20000000000 */
[----:B------:R-:W-:-:S03]  /*0210*/  FADD R7, R7, 0.0010000000474974513054 ;  /* 0x3a83126f07077421 */ /* 0x000fc60000000000 */
[----:B------:R-:W0:Y:S01]  /*0220*/  MUFU.SQRT R2, R2 ;  /* 0x0000000200027308 */ /* 0x000e220000002000 */
[----:B----4-:R-:W-:Y:S01]  /*0230*/  FADD R8, R8, -R12 ;  /* 0x8000000c08087221 */ /* 0x010fe20000000000 */
[----:B------:R-:W-:Y:S01]  /*0240*/  FADD R9, R9, -R13 ;  /* 0x8000000d09097221 */ /* 0x000fe20000000000 */
[----:B------:R-:W-:-:S05]  /*0250*/  FADD R11, R11, -R15 ;  /* 0x8000000f0b0b7221 */ /* 0x000fca0000000000 */
[----:B------:R-:W1:Y:S01]  /*0260*/  MUFU.SQRT R3, R3 ;  /* 0x0000000300037308 */ /* 0x000e620000002000 */
[----:B------:R-:W-:Y:S01]  /*0270*/  FADD R10, R10, -R14 ;  /* 0x8000000e0a0a7221 */ /* 0x000fe20000000000 */
[----:B0-----:R-:W-:-:S06]  /*0280*/  FSETP.GT.AND P6, PT, R2, 8.50705917302346158658e+37, PT ;  /* 0x7e8000000200780b */ /* 0x001fcc0003fc4000 */
[----:B------:R0:W2:Y:S01]  /*0290*/  MUFU.SQRT R4, R6 ;  /* 0x0000000600047308 */ /* 0x0000a20000002000 */
[----:B------:R-:W-:Y:S02]  /*02a0*/  FSETP.GEU.AND P5, PT, R2, 1.175494350822287508e-38, PT ;  /* 0x008000000200780b */ /* 0x000fe40003fae000 */
[----:B-1----:R-:W-:-:S05]  /*02b0*/  FSETP.GT.AND P4, PT, R3, 8.50705917302346158658e+37, PT ;  /* 0x7e8000000300780b */ /* 0x002fca0003f84000 */
[----:B------:R1:W4:Y:S01]  /*02c0*/  MUFU.SQRT R5, R7 ;  /* 0x0000000700057308 */ /* 0x0003220000002000 */
[----:B0-----:R-:W-:Y:S01]  /*02d0*/  HFMA2.MMA R6, -RZ, RZ, 1.625, 0 ;  /* 0x3e800000ff067435 */ /* 0x001fe200000001ff */
[----:B------:R-:W-:Y:S01]  /*02e0*/  FSETP.GEU.AND P2, PT, R3, 1.175494350822287508e-38, PT ;  /* 0x008000000300780b */ /* 0x000fe20003f4e000 */
[----:B------:R-:W-:Y:S01]  /*02f0*/  @P6 FMUL R2, R2, 0.25 ;  /* 0x3e80000002026820 */ /* 0x000fe20000400000 */
[----:B--2---:R-:W-:-:S03]  /*0300*/  FSETP.GT.AND P3, PT, R4, 8.50705917302346158658e+37, PT ;  /* 0x7e8000000400780b */ /* 0x004fc60003f64000 */
[----:B------:R-:W-:Y:S01]  /*0310*/  @!P5 FMUL R2, R2, 16777216 ;  /* 0x4b8000000202d820 */ /* 0x000fe20000400000 */
[----:B------:R-:W-:-:S03]  /*0320*/  FSETP.GEU.AND P0, PT, R4, 1.175494350822287508e-38, PT ;  /* 0x008000000400780b */ /* 0x000fc60003f0e000 */
[C---:B-1----:R-:W-:Y:S01]  /*0330*/  FSEL R7, R6.reuse, 1, P6 ;  /* 0x3f80000006077808 */ /* 0x042fe20003000000 */
[----:B------:R-:W-:Y:S01]  /*0340*/  @P4 FMUL R3, R3, 0.25 ;  /* 0x3e80000003034820 */ /* 0x000fe20000400000 */
[----:B------:R-:W-:Y:S01]  /*0350*/  FSEL R13, R6, 1, P3 ;  /* 0x3f800000060d7808 */ /* 0x000fe20001800000 */
[----:B------:R-:W0:Y:S01]  /*0360*/  MUFU.RCP R2, R2 ;  /* 0x0000000200027308 */ /* 0x000e220000001000 */
[----:B----4-:R-:W-:Y:S01]  /*0370*/  FSETP.GT.AND P1, PT, R5, 8.50705917302346158658e+37, PT ;  /* 0x7e8000000500780b */ /* 0x010fe20003f24000 */
[----:B------:R-:W-:Y:S01]  /*0380*/  @!P2 FMUL R3, R3, 16777216 ;  /* 0x4b8000000303a820 */ /* 0x000fe20000400000 */
[----:B------:R-:W-:Y:S01]  /*0390*/  FSETP.GEU.AND P6, PT, R5, 1.175494350822287508e-38, PT ;  /* 0x008000000500780b */ /* 0x000fe20003fce000 */
[----:B------:R-:W-:Y:S01]  /*03a0*/  @!P5 FMUL R7, R7, 16777216 ;  /* 0x4b8000000707d820 */ /* 0x000fe20000400000 */
[----:B------:R-:W-:-:S03]  /*03b0*/  @P3 FMUL R4, R4, 0.25 ;  /* 0x3e80000004043820 */ /* 0x000fc60000400000 */
[----:B------:R-:W1:Y:S01]  /*03c0*/  MUFU.RCP R3, R3 ;  /* 0x0000000300037308 */ /* 0x000e620000001000 */
[----:B------:R-:W-:Y:S01]  /*03d0*/  @!P0 FMUL R13, R13, 16777216 ;  /* 0x4b8000000d0d8820 */ /* 0x000fe20000400000 */
[----:B------:R-:W-:-:S04]  /*03e0*/  @!P0 FMUL R4, R4, 16777216 ;  /* 0x4b80000004048820 */ /* 0x000fc80000400000 */
[----:B------:R-:W-:Y:S01]  /*03f0*/  @P1 FMUL R5, R5, 0.25 ;  /* 0x3e80000005051820 */ /* 0x000fe20000400000 */
[----:B0-----:R-:W-:Y:S01]  /*0400*/  FMUL R7, R2, R7 ;  /* 0x0000000702077220 */ /* 0x001fe20000400000 */
[----:B------:R-:W0:Y:S01]  /*0410*/  MUFU.RCP R4, R4 ;  /* 0x0000000400047308 */ /* 0x000e220000001000 */
[----:B------:R-:W-:Y:S01]  /*0420*/  FSEL R2, R6, 1, P4 ;  /* 0x3f80000006027808 */ /* 0x000fe20002000000 */
[----:B------:R-:W-:Y:S01]  /*0430*/  @!P6 FMUL R5, R5, 16777216 ;  /* 0x4b8000000505e820 */ /* 0x000fe20000400000 */
[----:B------:R-:W-:Y:S01]  /*0440*/  FMUL R7, R8, R7 ;  /* 0x0000000708077220 */ /* 0x000fe20000400000 */
[----:B------:R-:W-:Y:S02]  /*0450*/  FSEL R8, R6, 1, P1 ;  /* 0x3f80000006087808 */ /* 0x000fe40000800000 */
[----:B------:R-:W-:Y:S02]  /*0460*/  @!P2 FMUL R2, R2, 16777216 ;  /* 0x4b8000000202a820 */ /* 0x000fe40000400000 */
[----:B------:R-:W2:Y:S01]  /*0470*/  MUFU.RCP R5, R5 ;  /* 0x0000000500057308 */ /* 0x000ea20000001000 */
[----:B------:R-:W-:Y:S01]  /*0480*/  @!P6 FMUL R8, R8, 16777216 ;  /* 0x4b8000000808e820 */ /* 0x000fe20000400000 */
[----:B-1----:R-:W-:Y:S01]  /*0490*/  FMUL R2, R3, R2 ;  /* 0x0000000203027220 */ /* 0x002fe20000400000 */
[----:B-----5:R-:W-:-:S03]  /*04a0*/  FFMA R3, R16, R7, R20 ;  /* 0x0000000710037223 */ /* 0x020fc60000000014 */
[----:B------:R-:W-:Y:S01]  /*04b0*/  FMUL R2, R9, R2 ;  /* 0x0000000209027220 */ /* 0x000fe20000400000 */
[----:B0-----:R-:W-:Y:S01]  /*04c0*/  FMUL R13, R4, R13 ;  /* 0x0000000d040d7220 */ /* 0x001fe20000400000 */
[----:B------:R-:W-:Y:S02]  /*04d0*/  FADD R4, RZ, -R3 ;  /* 0x80000003ff047221 */ /* 0x000fe40000000000 */
[----:B------:R-:W-:Y:S02]  /*04e0*/  FFMA R2, R17, R2, R21 ;  /* 0x0000000211027223 */ /* 0x000fe40000000015 */
[----:B------:R-:W-:Y:S02]  /*04f0*/  FMUL R9, R4, 1.4426950216293334961 ;  /* 0x3fb8aa3b04097820 */ /* 0x000fe40000400000 */
[----:B------:R-:W-:Y:S01]  /*0500*/  FADD R7, RZ, -R2 ;  /* 0x80000002ff077221 */ /* 0x000fe20000000000 */
[----:B--2---:R-:W-:Y:S01]  /*0510*/  FMUL R8, R5, R8 ;  /* 0x0000000805087220 */ /* 0x004fe20000400000 */
[----:B------:R-:W-:Y:S01]  /*0520*/  FMUL R5, R10, R13 ;  /* 0x0000000d0a057220 */ /* 0x000fe20000400000 */
[----:B------:R-:W-:Y:S01]  /*0530*/  FSETP.GEU.AND P0, PT, R9, -126, PT ;  /* 0xc2fc00000900780b */ /* 0x000fe20003f0e000 */
[----:B------:R-:W-:Y:S01]  /*0540*/  FMUL R10, R7, 1.4426950216293334961 ;  /* 0x3fb8aa3b070a7820 */ /* 0x000fe20000400000 */
[----:B------:R-:W-:Y:S01]  /*0550*/  FMUL R4, R11, R8 ;  /* 0x000000080b047220 */ /* 0x000fe20000400000 */
[----:B------:R-:W-:-:S03]  /*0560*/  FFMA R5, R18, R5, R22 ;  /* 0x0000000512057223 */ /* 0x000fc60000000016 */
[----:B------:R-:W-:Y:S01]  /*0570*/  FFMA R4, R19, R4, R23 ;  /* 0x0000000413047223 */ /* 0x000fe20000000017 */
[----:B------:R-:W-:Y:S01]  /*0580*/  FADD R8, RZ, -R5 ;  /* 0x80000005ff087221 */ /* 0x000fe20000000000 */
[----:B------:R-:W-:Y:S02]  /*0590*/  FSETP.GEU.AND P1, PT, R10, -126, PT ;  /* 0xc2fc00000a00780b */ /* 0x000fe40003f2e000 */
[----:B------:R-:W-:Y:S01]  /*05a0*/  FADD R7, RZ, -R4 ;  /* 0x80000004ff077221 */ /* 0x000fe20000000000 */
[----:B------:R-:W-:Y:S02]  /*05b0*/  FMUL R11, R8, 1.4426950216293334961 ;  /* 0x3fb8aa3b080b7820 */ /* 0x000fe40000400000 */
[----:B------:R-:W-:Y:S01]  /*05c0*/  @!P0 FMUL R9, R9, 0.5 ;  /* 0x3f00000009098820 */ /* 0x000fe20000400000 */
[----:B------:R-:W-:Y:S02]  /*05d0*/  FMUL R13, R7, 1.4426950216293334961 ;  /* 0x3fb8aa3b070d7820 */ /* 0x000fe40000400000 */
[----:B------:R-:W-:Y:S01]  /*05e0*/  FSETP.GEU.AND P2, PT, R11, -126, PT ;  /* 0xc2fc00000b00780b */ /* 0x000fe20003f4e000 */
[----:B------:R-:W0:Y:S02]  /*05f0*/  MUFU.EX2 R7, R9 ;  /* 0x0000000900077308 */ /* 0x000e240000000800 */
[----:B------:R-:W-:-:S02]  /*0600*/  FSETP.GEU.AND P3, PT, R13, -126, PT ;  /* 0xc2fc00000d00780b */ /* 0x000fc40003f6e000 */
[----:B------:R-:W-:-:S04]  /*0610*/  @!P1 FMUL R10, R10, 0.5 ;  /* 0x3f0000000a0a9820 */ /* 0x000fc80000400000 */
[----:B------:R-:W1:Y:S04]  /*0620*/  MUFU.EX2 R8, R10 ;  /* 0x0000000a00087308 */ /* 0x000e680000000800 */
[----:B------:R-:W-:-:S03]  /*0630*/  @!P2 FMUL R11, R11, 0.5 ;  /* 0x3f0000000b0ba820 */ /* 0x000fc60000400000 */
[----:B------:R-:W-:Y:S01]  /*0640*/  @!P3 FMUL R13, R13, 0.5 ;  /* 0x3f0000000d0db820 */ /* 0x000fe20000400000 */
[----:B------:R-:W2:Y:S01]  /*0650*/  MUFU.EX2 R12, R11 ;  /* 0x0000000b000c7308 */ /* 0x000ea20000000800 */
[----:B0-----:R-:W-:-:S04]  /*0660*/  @!P0 FMUL R7, R7, R7 ;  /* 0x0000000707078220 */ /* 0x001fc80000400000 */
[----:B------:R-:W-:Y:S01]  /*0670*/  FADD R7, R7, 1 ;  /* 0x3f80000007077421 */ /* 0x000fe20000000000 */
[----:B-1----:R-:W-:Y:S02]  /*0680*/  @!P1 FMUL R8, R8, R8 ;  /* 0x0000000808089220 */ /* 0x002fe40000400000 */
[----:B------:R-:W0:Y:S02]  /*0690*/  MUFU.EX2 R14, R13 ;  /* 0x0000000d000e7308 */ /* 0x000e240000000800 */
[----:B------:R-:W-:Y:S01]  /*06a0*/  FSETP.GT.AND P0, PT, R7, 8.50705917302346158658e+37, PT ;  /* 0x7e8000000700780b */ /* 0x000fe20003f04000 */
[----:B------:R-:W-:Y:S02]  /*06b0*/  FADD R15, R8, 1 ;  /* 0x3f800000080f7421 */ /* 0x000fe40000000000 */
[----:B------:R-:W1:Y:S01]  /*06c0*/  LDC.64 R8, c[0x0][0x210] ;  /* 0x00008400ff087b82 */ /* 0x000e620000000a00 */
[----:B------:R-:W-:Y:S01]  /*06d0*/  FSEL R10, R6, 1, P0 ;  /* 0x3f800000060a7808 */ /* 0x000fe20000000000 */
[----:B--2---:R-:W-:Y:S01]  /*06e0*/  @!P2 FMUL R12, R12, R12 ;  /* 0x0000000c0c0ca220 */ /* 0x004fe20000400000 */
[----:B------:R-:W-:-:S03]  /*06f0*/  FSETP.GT.AND P1, PT, R15, 8.50705917302346158658e+37, PT ;  /* 0x7e8000000f00780b */ /* 0x000fc60003f24000 */
[----:B------:R-:W-:Y:S01]  /*0700*/  FADD R12, R12, 1 ;  /* 0x3f8000000c0c7421 */ /* 0x000fe20000000000 */
[----:B------:R-:W-:Y:S01]  /*0710*/  FSEL R16, R6, 1, P1 ;  /* 0x3f80000006107808 */ /* 0x000fe20000800000 */
[----:B0-----:R-:W-:-:S03]  /*0720*/  @!P3 FMUL R14, R14, R14 ;  /* 0x0000000e0e0eb220 */ /* 0x001fc60000400000 */
[----:B------:R-:W-:Y:S01]  /*0730*/  FSETP.GT.AND P2, PT, R12, 8.50705917302346158658e+37, PT ;  /* 0x7e8000000c00780b */ /* 0x000fe20003f44000 */
[----:B------:R-:W-:Y:S01]  /*0740*/  @P0 FMUL R7, R7, 0.25 ;  /* 0x3e80000007070820 */ /* 0x000fe20000400000 */
[----:B------:R-:W-:Y:S02]  /*0750*/  FADD R14, R14, 1 ;  /* 0x3f8000000e0e7421 */ /* 0x000fe40000000000 */
[----:B------:R-:W-:Y:S01]  /*0760*/  FSEL R11, R6, 1, P2 ;  /* 0x3f800000060b7808 */ /* 0x000fe20001000000 */
[----:B------:R-:W-:Y:S02]  /*0770*/  @P1 FMUL R15, R15, 0.25 ;  /* 0x3e8000000f0f1820 */ /* 0x000fe40000400000 */
[----:B------:R-:W0:Y:S01]  /*0780*/  MUFU.RCP R7, R7 ;  /* 0x0000000700077308 */ /* 0x000e220000001000 */
[----:B------:R-:W-:-:S04]  /*0790*/  FSETP.GT.AND P3, PT, R14, 8.50705917302346158658e+37, PT ;  /* 0x7e8000000e00780b */ /* 0x000fc80003f64000 */
[----:B------:R-:W-:Y:S01]  /*07a0*/  FSEL R13, R6, 1, P3 ;  /* 0x3f800000060d7808 */ /* 0x000fe20001800000 */
[----:B------:R-:W-:Y:S01]  /*07b0*/  @P2 FMUL R12, R12, 0.25 ;  /* 0x3e8000000c0c2820 */ /* 0x000fe20000400000 */
[----:B-1----:R-:W-:Y:S01]  /*07c0*/  IMAD.WIDE R8, R0, 0x4, R8 ;  /* 0x0000000400087825 */ /* 0x002fe200078e0208 */
[----:B------:R-:W1:Y:S06]  /*07d0*/  MUFU.RCP R15, R15 ;  /* 0x0000000f000f7308 */ /* 0x000e6c0000001000 */
[----:B------:R-:W-:Y:S01]  /*07e0*/  @P3 FMUL R14, R14, 0.25 ;  /* 0x3e8000000e0e3820 */ /* 0x000fe20000400000 */
[----:B0-----:R-:W-:Y:S01]  /*07f0*/  FMUL R7, R7, R10 ;  /* 0x0000000a07077220 */ /* 0x001fe20000400000 */
[----:B------:R-:W0:Y:S03]  /*0800*/  MUFU.RCP R12, R12 ;  /* 0x0000000c000c7308 */ /* 0x000e260000001000 */
[----:B---3--:R-:W-:Y:S01]  /*0810*/  FFMA R24, R3, R7, R24 ;  /* 0x0000000703187223 */ /* 0x008fe20000000018 */
[----:B-1----:R-:W-:-:S04]  /*0820*/  FMUL R15, R15, R16 ;  /* 0x000000100f0f7220 */ /* 0x002fc80000400000 */
[----:B------:R-:W1:Y:S01]  /*0830*/  MUFU.RCP R14, R14 ;  /* 0x0000000e000e7308 */ /* 0x000e620000001000 */
[----:B------:R-:W-:Y:S01]  /*0840*/  FFMA R25, R2, R15, R25 ;  /* 0x0000000f02197223 */ /* 0x000fe20000000019 */
[----:B0-----:R-:W-:-:S04]  /*0850*/  FMUL R11, R12, R11 ;  /* 0x0000000b0c0b7220 */ /* 0x001fc80000400000 */
[----:B------:R-:W-:Y:S01]  /*0860*/  FFMA R26, R5, R11, R26 ;  /* 0x0000000b051a7223 */ /* 0x000fe2000000001a */
[----:B-1----:R-:W-:-:S04]  /*0870*/  FMUL R13, R14, R13 ;  /* 0x0000000d0e0d7220 */ /* 0x002fc80000400000 */
[----:B------:R-:W-:-:S05]  /*0880*/  FFMA R27, R4, R13, R27 ;  /* 0x0000000d041b7223 */ /* 0x000fca000000001b */
[----:B------:R-:W-:Y:S01]  /*0890*/  STG.E.128 desc[UR4][R8.64], R24 ;  /* 0x0000001808007986 */ /* 0x000fe2000c101d04 */
[----:B------:R-:W-:Y:S05]  /*08a0*/  EXIT ;  /* 0x000000000000794d */ /* 0x000fea0003800000 */
.L_x_0:
[----:B------:R-:W-:-:S00]  /*08b0*/  BRA `(.L_x_0) ;  /* 0xfffffffc00fc7947 */ /* 0x000fc0000383ffff */
[----:B------:R-:W-:-:S00]  /*08c0*/  NOP ;  /* 0x0000000000007918 */ /* 0x000fc00000000000 */
        /* <DEDUP_REMOVED lines=11> */
.L_x_1:


//--------------------- .nv.global.init           --------------------------
	.section	.nv.global.init,"aw",@progbits
.nv.global.init:
	.type		_$_str,@object
	.size		_$_str,(_$_str_$_2 - _$_str)
_$_str:
        /*0000*/ 	.byte	0x5f, 0x5f, 0x43, 0x55, 0x44, 0x41, 0x5f, 0x46, 0x54, 0x5a, 0x00
	.type		_$_str_$_2,@object
	.size		_$_str_$_2,(.L_1 - _$_str_$_2)
_$_str_$_2:
        /*000b*/ 	.byte	0x5f, 0x5f, 0x43, 0x55, 0x44, 0x41, 0x5f, 0x50, 0x52, 0x45, 0x43, 0x5f, 0x53, 0x51, 0x52, 0x54
        /*001b*/ 	.byte	0x00
.L_1:


//--------------------- .nv.constant0.triton_poi_fused__native_batch_norm_legit_no_training_add_silu_14 --------------------------
	.section	.nv.constant0.triton_poi_fused__native_batch_norm_legit_no_training_add_silu_14,"a",@progbits
	.sectionflags	@""
	.align	4
.nv.constant0.triton_poi_fused__native_batch_norm_legit_no_training_add_silu_14:
	.zero		588
